//
// Generated by NVIDIA NVVM Compiler
//
// Compiler Build ID: CL-36424714
// Cuda compilation tools, release 13.0, V13.0.88
// Based on NVVM 20.0.0
//

.version 9.0
.target sm_100
.address_size 64

	// .globl	_Z11spmv_kernelPfPiS0_S_S_i

.visible .entry _Z11spmv_kernelPfPiS0_S_S_i(
	.param .u64 .ptr .align 1 _Z11spmv_kernelPfPiS0_S_S_i_param_0,
	.param .u64 .ptr .align 1 _Z11spmv_kernelPfPiS0_S_S_i_param_1,
	.param .u64 .ptr .align 1 _Z11spmv_kernelPfPiS0_S_S_i_param_2,
	.param .u64 .ptr .align 1 _Z11spmv_kernelPfPiS0_S_S_i_param_3,
	.param .u64 .ptr .align 1 _Z11spmv_kernelPfPiS0_S_S_i_param_4,
	.param .u32 _Z11spmv_kernelPfPiS0_S_S_i_param_5
)
{
	.reg .pred 	%p<17>;
	.reg .b32 	%r<83>;
	.reg .b32 	%f<122>;
	.reg .b64 	%rd<86>;

	ld.param.u64 	%rd5, [_Z11spmv_kernelPfPiS0_S_S_i_param_0];
	ld.param.u64 	%rd6, [_Z11spmv_kernelPfPiS0_S_S_i_param_1];
	ld.param.u64 	%rd8, [_Z11spmv_kernelPfPiS0_S_S_i_param_2];
	ld.param.u64 	%rd9, [_Z11spmv_kernelPfPiS0_S_S_i_param_3];
	ld.param.u64 	%rd7, [_Z11spmv_kernelPfPiS0_S_S_i_param_4];
	ld.param.u32 	%r25, [_Z11spmv_kernelPfPiS0_S_S_i_param_5];
	cvta.to.global.u64 	%rd1, %rd8;
	cvta.to.global.u64 	%rd2, %rd9;
	mov.u32 	%r26, %ctaid.x;
	shl.b32 	%r27, %r26, 6;
	mov.u32 	%r28, %tid.x;
	add.s32 	%r29, %r27, %r28;
	shr.u32 	%r1, %r29, 5;
	and.b32  	%r2, %r28, 31;
	setp.ge.s32 	%p1, %r1, %r25;
	@%p1 bra 	$L__BB0_16;
	cvta.to.global.u64 	%rd10, %rd6;
	mul.wide.u32 	%rd11, %r1, 4;
	add.s64 	%rd12, %rd10, %rd11;
	ld.global.u32 	%r3, [%rd12];
	add.s32 	%r82, %r3, %r2;
	ld.global.u32 	%r5, [%rd12+4];
	setp.ge.s32 	%p2, %r82, %r5;
	mov.f32 	%f121, 0f00000000;
	@%p2 bra 	$L__BB0_14;
	add.s32 	%r30, %r82, 32;
	max.s32 	%r31, %r5, %r30;
	not.b32 	%r32, %r3;
	add.s32 	%r33, %r31, %r32;
	sub.s32 	%r34, %r33, %r2;
	shr.u32 	%r35, %r34, 5;
	add.s32 	%r6, %r35, 1;
	and.b32  	%r7, %r6, 15;
	setp.lt.u32 	%p3, %r34, 480;
	mov.f32 	%f121, 0f00000000;
	@%p3 bra 	$L__BB0_5;
	and.b32  	%r36, %r6, 268435440;
	neg.s32 	%r81, %r36;
	add.s64 	%rd3, %rd2, 1024;
	add.s64 	%rd4, %rd1, 1024;
	mov.f32 	%f121, 0f00000000;
$L__BB0_4:
	.pragma "nounroll";
	mul.wide.s32 	%rd29, %r82, 4;
	add.s64 	%rd30, %rd3, %rd29;
	add.s64 	%rd31, %rd4, %rd29;
	ld.global.f32 	%f35, [%rd30+-1024];
	ld.global.u32 	%r37, [%rd31+-1024];
	mul.wide.s32 	%rd32, %r37, 4;
	add.s64 	%rd13, %rd7, %rd32;
	// begin inline asm
	ld.global.nc.f32 %f19, [%rd13];
	// end inline asm
	fma.rn.f32 	%f36, %f35, %f19, %f121;
	ld.global.f32 	%f37, [%rd30+-896];
	ld.global.u32 	%r38, [%rd31+-896];
	mul.wide.s32 	%rd33, %r38, 4;
	add.s64 	%rd14, %rd7, %rd33;
	// begin inline asm
	ld.global.nc.f32 %f20, [%rd14];
	// end inline asm
	fma.rn.f32 	%f38, %f37, %f20, %f36;
	ld.global.f32 	%f39, [%rd30+-768];
	ld.global.u32 	%r39, [%rd31+-768];
	mul.wide.s32 	%rd34, %r39, 4;
	add.s64 	%rd15, %rd7, %rd34;
	// begin inline asm
	ld.global.nc.f32 %f21, [%rd15];
	// end inline asm
	fma.rn.f32 	%f40, %f39, %f21, %f38;
	ld.global.f32 	%f41, [%rd30+-640];
	ld.global.u32 	%r40, [%rd31+-640];
	mul.wide.s32 	%rd35, %r40, 4;
	add.s64 	%rd16, %rd7, %rd35;
	// begin inline asm
	ld.global.nc.f32 %f22, [%rd16];
	// end inline asm
	fma.rn.f32 	%f42, %f41, %f22, %f40;
	ld.global.f32 	%f43, [%rd30+-512];
	ld.global.u32 	%r41, [%rd31+-512];
	mul.wide.s32 	%rd36, %r41, 4;
	add.s64 	%rd17, %rd7, %rd36;
	// begin inline asm
	ld.global.nc.f32 %f23, [%rd17];
	// end inline asm
	fma.rn.f32 	%f44, %f43, %f23, %f42;
	ld.global.f32 	%f45, [%rd30+-384];
	ld.global.u32 	%r42, [%rd31+-384];
	mul.wide.s32 	%rd37, %r42, 4;
	add.s64 	%rd18, %rd7, %rd37;
	// begin inline asm
	ld.global.nc.f32 %f24, [%rd18];
	// end inline asm
	fma.rn.f32 	%f46, %f45, %f24, %f44;
	ld.global.f32 	%f47, [%rd30+-256];
	ld.global.u32 	%r43, [%rd31+-256];
	mul.wide.s32 	%rd38, %r43, 4;
	add.s64 	%rd19, %rd7, %rd38;
	// begin inline asm
	ld.global.nc.f32 %f25, [%rd19];
	// end inline asm
	fma.rn.f32 	%f48, %f47, %f25, %f46;
	ld.global.f32 	%f49, [%rd30+-128];
	ld.global.u32 	%r44, [%rd31+-128];
	mul.wide.s32 	%rd39, %r44, 4;
	add.s64 	%rd20, %rd7, %rd39;
	// begin inline asm
	ld.global.nc.f32 %f26, [%rd20];
	// end inline asm
	fma.rn.f32 	%f50, %f49, %f26, %f48;
	ld.global.f32 	%f51, [%rd30];
	ld.global.u32 	%r45, [%rd31];
	mul.wide.s32 	%rd40, %r45, 4;
	add.s64 	%rd21, %rd7, %rd40;
	// begin inline asm
	ld.global.nc.f32 %f27, [%rd21];
	// end inline asm
	fma.rn.f32 	%f52, %f51, %f27, %f50;
	ld.global.f32 	%f53, [%rd30+128];
	ld.global.u32 	%r46, [%rd31+128];
	mul.wide.s32 	%rd41, %r46, 4;
	add.s64 	%rd22, %rd7, %rd41;
	// begin inline asm
	ld.global.nc.f32 %f28, [%rd22];
	// end inline asm
	fma.rn.f32 	%f54, %f53, %f28, %f52;
	ld.global.f32 	%f55, [%rd30+256];
	ld.global.u32 	%r47, [%rd31+256];
	mul.wide.s32 	%rd42, %r47, 4;
	add.s64 	%rd23, %rd7, %rd42;
	// begin inline asm
	ld.global.nc.f32 %f29, [%rd23];
	// end inline asm
	fma.rn.f32 	%f56, %f55, %f29, %f54;
	ld.global.f32 	%f57, [%rd30+384];
	ld.global.u32 	%r48, [%rd31+384];
	mul.wide.s32 	%rd43, %r48, 4;
	add.s64 	%rd24, %rd7, %rd43;
	// begin inline asm
	ld.global.nc.f32 %f30, [%rd24];
	// end inline asm
	fma.rn.f32 	%f58, %f57, %f30, %f56;
	ld.global.f32 	%f59, [%rd30+512];
	ld.global.u32 	%r49, [%rd31+512];
	mul.wide.s32 	%rd44, %r49, 4;
	add.s64 	%rd25, %rd7, %rd44;
	// begin inline asm
	ld.global.nc.f32 %f31, [%rd25];
	// end inline asm
	fma.rn.f32 	%f60, %f59, %f31, %f58;
	ld.global.f32 	%f61, [%rd30+640];
	ld.global.u32 	%r50, [%rd31+640];
	mul.wide.s32 	%rd45, %r50, 4;
	add.s64 	%rd26, %rd7, %rd45;
	// begin inline asm
	ld.global.nc.f32 %f32, [%rd26];
	// end inline asm
	fma.rn.f32 	%f62, %f61, %f32, %f60;
	ld.global.f32 	%f63, [%rd30+768];
	ld.global.u32 	%r51, [%rd31+768];
	mul.wide.s32 	%rd46, %r51, 4;
	add.s64 	%rd27, %rd7, %rd46;
	// begin inline asm
	ld.global.nc.f32 %f33, [%rd27];
	// end inline asm
	fma.rn.f32 	%f64, %f63, %f33, %f62;
	ld.global.f32 	%f65, [%rd30+896];
	ld.global.u32 	%r52, [%rd31+896];
	mul.wide.s32 	%rd47, %r52, 4;
	add.s64 	%rd28, %rd7, %rd47;
	// begin inline asm
	ld.global.nc.f32 %f34, [%rd28];
	// end inline asm
	fma.rn.f32 	%f121, %f65, %f34, %f64;
	add.s32 	%r82, %r82, 512;
	add.s32 	%r81, %r81, 16;
	setp.eq.s32 	%p4, %r81, 0;
	@%p4 bra 	$L__BB0_5;
	bra.uni 	$L__BB0_4;
$L__BB0_5:
	setp.eq.s32 	%p5, %r7, 0;
	@%p5 bra 	$L__BB0_14;
	and.b32  	%r10, %r6, 7;
	setp.lt.u32 	%p6, %r7, 8;
	@%p6 bra 	$L__BB0_8;
	mul.wide.s32 	%rd56, %r82, 4;
	add.s64 	%rd57, %rd2, %rd56;
	ld.global.f32 	%f75, [%rd57];
	add.s64 	%rd58, %rd1, %rd56;
	ld.global.u32 	%r53, [%rd58];
	mul.wide.s32 	%rd59, %r53, 4;
	add.s64 	%rd48, %rd7, %rd59;
	// begin inline asm
	ld.global.nc.f32 %f67, [%rd48];
	// end inline asm
	fma.rn.f32 	%f76, %f75, %f67, %f121;
	ld.global.f32 	%f77, [%rd57+128];
	ld.global.u32 	%r54, [%rd58+128];
	mul.wide.s32 	%rd60, %r54, 4;
	add.s64 	%rd49, %rd7, %rd60;
	// begin inline asm
	ld.global.nc.f32 %f68, [%rd49];
	// end inline asm
	fma.rn.f32 	%f78, %f77, %f68, %f76;
	ld.global.f32 	%f79, [%rd57+256];
	ld.global.u32 	%r55, [%rd58+256];
	mul.wide.s32 	%rd61, %r55, 4;
	add.s64 	%rd50, %rd7, %rd61;
	// begin inline asm
	ld.global.nc.f32 %f69, [%rd50];
	// end inline asm
	fma.rn.f32 	%f80, %f79, %f69, %f78;
	ld.global.f32 	%f81, [%rd57+384];
	ld.global.u32 	%r56, [%rd58+384];
	mul.wide.s32 	%rd62, %r56, 4;
	add.s64 	%rd51, %rd7, %rd62;
	// begin inline asm
	ld.global.nc.f32 %f70, [%rd51];
	// end inline asm
	fma.rn.f32 	%f82, %f81, %f70, %f80;
	ld.global.f32 	%f83, [%rd57+512];
	ld.global.u32 	%r57, [%rd58+512];
	mul.wide.s32 	%rd63, %r57, 4;
	add.s64 	%rd52, %rd7, %rd63;
	// begin inline asm
	ld.global.nc.f32 %f71, [%rd52];
	// end inline asm
	fma.rn.f32 	%f84, %f83, %f71, %f82;
	ld.global.f32 	%f85, [%rd57+640];
	ld.global.u32 	%r58, [%rd58+640];
	mul.wide.s32 	%rd64, %r58, 4;
	add.s64 	%rd53, %rd7, %rd64;
	// begin inline asm
	ld.global.nc.f32 %f72, [%rd53];
	// end inline asm
	fma.rn.f32 	%f86, %f85, %f72, %f84;
	ld.global.f32 	%f87, [%rd57+768];
	ld.global.u32 	%r59, [%rd58+768];
	mul.wide.s32 	%rd65, %r59, 4;
	add.s64 	%rd54, %rd7, %rd65;
	// begin inline asm
	ld.global.nc.f32 %f73, [%rd54];
	// end inline asm
	fma.rn.f32 	%f88, %f87, %f73, %f86;
	ld.global.f32 	%f89, [%rd57+896];
	ld.global.u32 	%r60, [%rd58+896];
	mul.wide.s32 	%rd66, %r60, 4;
	add.s64 	%rd55, %rd7, %rd66;
	// begin inline asm
	ld.global.nc.f32 %f74, [%rd55];
	// end inline asm
	fma.rn.f32 	%f121, %f89, %f74, %f88;
	add.s32 	%r82, %r82, 256;
$L__BB0_8:
	setp.eq.s32 	%p7, %r10, 0;
	@%p7 bra 	$L__BB0_14;
	and.b32  	%r13, %r6, 3;
	setp.lt.u32 	%p8, %r10, 4;
	@%p8 bra 	$L__BB0_11;
	mul.wide.s32 	%rd71, %r82, 4;
	add.s64 	%rd72, %rd2, %rd71;
	ld.global.f32 	%f95, [%rd72];
	add.s64 	%rd73, %rd1, %rd71;
	ld.global.u32 	%r61, [%rd73];
	mul.wide.s32 	%rd74, %r61, 4;
	add.s64 	%rd67, %rd7, %rd74;
	// begin inline asm
	ld.global.nc.f32 %f91, [%rd67];
	// end inline asm
	fma.rn.f32 	%f96, %f95, %f91, %f121;
	ld.global.f32 	%f97, [%rd72+128];
	ld.global.u32 	%r62, [%rd73+128];
	mul.wide.s32 	%rd75, %r62, 4;
	add.s64 	%rd68, %rd7, %rd75;
	// begin inline asm
	ld.global.nc.f32 %f92, [%rd68];
	// end inline asm
	fma.rn.f32 	%f98, %f97, %f92, %f96;
	ld.global.f32 	%f99, [%rd72+256];
	ld.global.u32 	%r63, [%rd73+256];
	mul.wide.s32 	%rd76, %r63, 4;
	add.s64 	%rd69, %rd7, %rd76;
	// begin inline asm
	ld.global.nc.f32 %f93, [%rd69];
	// end inline asm
	fma.rn.f32 	%f100, %f99, %f93, %f98;
	ld.global.f32 	%f101, [%rd72+384];
	ld.global.u32 	%r64, [%rd73+384];
	mul.wide.s32 	%rd77, %r64, 4;
	add.s64 	%rd70, %rd7, %rd77;
	// begin inline asm
	ld.global.nc.f32 %f94, [%rd70];
	// end inline asm
	fma.rn.f32 	%f121, %f101, %f94, %f100;
	add.s32 	%r82, %r82, 128;
$L__BB0_11:
	setp.eq.s32 	%p9, %r13, 0;
	@%p9 bra 	$L__BB0_14;
	neg.s32 	%r79, %r13;
$L__BB0_13:
	.pragma "nounroll";
	mul.wide.s32 	%rd79, %r82, 4;
	add.s64 	%rd80, %rd1, %rd79;
	add.s64 	%rd81, %rd2, %rd79;
	ld.global.f32 	%f103, [%rd81];
	ld.global.u32 	%r65, [%rd80];
	mul.wide.s32 	%rd82, %r65, 4;
	add.s64 	%rd78, %rd7, %rd82;
	// begin inline asm
	ld.global.nc.f32 %f102, [%rd78];
	// end inline asm
	fma.rn.f32 	%f121, %f103, %f102, %f121;
	add.s32 	%r82, %r82, 32;
	add.s32 	%r79, %r79, 1;
	setp.eq.s32 	%p10, %r79, 0;
	@%p10 bra 	$L__BB0_14;
	bra.uni 	$L__BB0_13;
$L__BB0_14:
	mov.b32 	%r66, %f121;
	shfl.sync.bfly.b32	%r67|%p11, %r66, 16, 31, -1;
	mov.b32 	%f104, %r67;
	add.f32 	%f105, %f121, %f104;
	mov.b32 	%r68, %f105;
	shfl.sync.bfly.b32	%r69|%p12, %r68, 8, 31, -1;
	mov.b32 	%f106, %r69;
	add.f32 	%f107, %f105, %f106;
	mov.b32 	%r70, %f107;
	shfl.sync.bfly.b32	%r71|%p13, %r70, 4, 31, -1;
	mov.b32 	%f108, %r71;
	add.f32 	%f109, %f107, %f108;
	mov.b32 	%r72, %f109;
	shfl.sync.bfly.b32	%r73|%p14, %r72, 2, 31, -1;
	mov.b32 	%f110, %r73;
	add.f32 	%f111, %f109, %f110;
	mov.b32 	%r74, %f111;
	shfl.sync.bfly.b32	%r75|%p15, %r74, 1, 31, -1;
	mov.b32 	%f112, %r75;
	add.f32 	%f14, %f111, %f112;
	setp.ne.s32 	%p16, %r2, 0;
	@%p16 bra 	$L__BB0_16;
	cvta.to.global.u64 	%rd83, %rd5;
	add.s64 	%rd85, %rd83, %rd11;
	st.global.f32 	[%rd85], %f14;
$L__BB0_16:
	ret;

}


// ===== COMPILED SASS (sm_100) =====

	.target	sm_100

	.elftype	@"ET_EXEC"


//--------------------- .note.nv.tkinfo           --------------------------
	.section	.note.nv.tkinfo,"",@"SHT_NOTE"
	.sectionflags	@"SHF_NOTE_NV_TKINFO"
	.tkinfo
        /*0018*/ 	.word	0x00000002
        /*0030*/ 	.string	""
        /*0030*/ 	.string	"ptxas"
        /*0030*/ 	.string	"Cuda compilation tools, release 13.0, V13.0.88"
        /*0030*/ 	.string	"Build cuda_13.0.r13.0/compiler.36424714_0"
        /*0030*/ 	.string	"-arch sm_100 -m 64 "



//--------------------- .note.nv.cuinfo           --------------------------
	.section	.note.nv.cuinfo,"",@"SHT_NOTE"
	.sectionflags	@"SHF_NOTE_NV_CUINFO"
        /*0018*/ 	.short	0x0002
        /*001a*/ 	.short	0x0064
        /*001c*/ 	.short	0x0082
	.zero		2


//--------------------- .nv.info                  --------------------------
	.section	.nv.info,"",@"SHT_CUDA_INFO"
	.align	4


	//----- nvinfo : EIATTR_REGCOUNT
	.align		4
        /*0000*/ 	.byte	0x04, 0x2f
        /*0002*/ 	.short	(.L_1 - .L_0)
	.align		4
.L_0:
        /*0004*/ 	.word	index@(_Z11spmv_kernelPfPiS0_S_S_i)
        /*0008*/ 	.word	0x00000020


	//----- nvinfo : EIATTR_FRAME_SIZE
	.align		4
.L_1:
        /*000c*/ 	.byte	0x04, 0x11
        /*000e*/ 	.short	(.L_3 - .L_2)
	.align		4
.L_2:
        /*0010*/ 	.word	index@(_Z11spmv_kernelPfPiS0_S_S_i)
        /*0014*/ 	.word	0x00000000


	//----- nvinfo : EIATTR_MIN_STACK_SIZE
	.align		4
.L_3:
        /*0018*/ 	.byte	0x04, 0x12
        /*001a*/ 	.short	(.L_5 - .L_4)
	.align		4
.L_4:
        /*001c*/ 	.word	index@(_Z11spmv_kernelPfPiS0_S_S_i)
        /*0020*/ 	.word	0x00000000
.L_5:


//--------------------- .nv.compat                --------------------------
	.section	.nv.compat,"",@"SHT_CUDA_COMPAT_INFO"
	.align	4
        /*0000*/ 	.byte	0x02, 0x09, 0x00, 0x00, 0x02, 0x02, 0x01, 0x00, 0x02, 0x05, 0x05, 0x00, 0x03, 0x07, 0x01, 0x01
        /*0010*/ 	.byte	0x02, 0x03, 0x00, 0x00, 0x02, 0x06, 0x01, 0x00, 0x04, 0x0b, 0x08, 0x00, 0x09, 0x00, 0x00, 0x00
        /*0020*/ 	.byte	0x00, 0x00, 0x00, 0x00


//--------------------- .nv.info._Z11spmv_kernelPfPiS0_S_S_i --------------------------
	.section	.nv.info._Z11spmv_kernelPfPiS0_S_S_i,"",@"SHT_CUDA_INFO"
	.sectionflags	@""
	.align	4


	//----- nvinfo : EIATTR_CUDA_API_VERSION
	.align		4
        /*0000*/ 	.byte	0x04, 0x37
        /*0002*/ 	.short	(.L_7 - .L_6)
.L_6:
        /*0004*/ 	.word	0x00000082


	//----- nvinfo : EIATTR_KPARAM_INFO
	.align		4
.L_7:
        /*0008*/ 	.byte	0x04, 0x17
        /*000a*/ 	.short	(.L_9 - .L_8)
.L_8:
        /*000c*/ 	.word	0x00000000
        /*0010*/ 	.short	0x0005
        /*0012*/ 	.short	0x0028
        /*0014*/ 	.byte	0x00, 0xf0, 0x11, 0x00


	//----- nvinfo : EIATTR_KPARAM_INFO
	.align		4
.L_9:
        /*0018*/ 	.byte	0x04, 0x17
        /*001a*/ 	.short	(.L_11 - .L_10)
.L_10:
        /*001c*/ 	.word	0x00000000
        /*0020*/ 	.short	0x0004
        /*0022*/ 	.short	0x0020
        /*0024*/ 	.byte	0x00, 0xf5, 0x21, 0x00


	//----- nvinfo : EIATTR_KPARAM_INFO
	.align		4
.L_11:
        /*0028*/ 	.byte	0x04, 0x17
        /*002a*/ 	.short	(.L_13 - .L_12)
.L_12:
        /*002c*/ 	.word	0x00000000
        /*0030*/ 	.short	0x0003
        /*0032*/ 	.short	0x0018
        /*0034*/ 	.byte	0x00, 0xf5, 0x21, 0x00


	//----- nvinfo : EIATTR_KPARAM_INFO
	.align		4
.L_13:
        /*0038*/ 	.byte	0x04, 0x17
        /*003a*/ 	.short	(.L_15 - .L_14)
.L_14:
        /*003c*/ 	.word	0x00000000
        /*0040*/ 	.short	0x0002
        /*0042*/ 	.short	0x0010
        /*0044*/ 	.byte	0x00, 0xf5, 0x21, 0x00


	//----- nvinfo : EIATTR_KPARAM_INFO
	.align		4
.L_15:
        /*0048*/ 	.byte	0x04, 0x17
        /*004a*/ 	.short	(.L_17 - .L_16)
.L_16:
        /*004c*/ 	.word	0x00000000
        /*0050*/ 	.short	0x0001
        /*0052*/ 	.short	0x0008
        /*0054*/ 	.byte	0x00, 0xf5, 0x21, 0x00


	//----- nvinfo : EIATTR_KPARAM_INFO
	.align		4
.L_17:
        /*0058*/ 	.byte	0x04, 0x17
        /*005a*/ 	.short	(.L_19 - .L_18)
.L_18:
        /*005c*/ 	.word	0x00000000
        /*0060*/ 	.short	0x0000
        /*0062*/ 	.short	0x0000
        /*0064*/ 	.byte	0x00, 0xf5, 0x21, 0x00


	//----- nvinfo : EIATTR_SPARSE_MMA_MASK
	.align		4
.L_19:
        /*0068*/ 	.byte	0x03, 0x50
        /*006a*/ 	.short	0x0000


	//----- nvinfo : EIATTR_MAXREG_COUNT
	.align		4
        /*006c*/ 	.byte	0x03, 0x1b
        /*006e*/ 	.short	0x00ff


	//----- nvinfo : EIATTR_MERCURY_ISA_VERSION
	.align		4
        /*0070*/ 	.byte	0x03, 0x5f
        /*0072*/ 	.short	0x0101


	//----- nvinfo : EIATTR_COOP_GROUP_MASK_REGIDS
	.align		4
        /*0074*/ 	.byte	0x04, 0x29
        /*0076*/ 	.short	(.L_21 - .L_20)


	//   ....[0]....
.L_20:
        /*0078*/ 	.word	0xffffffff


	//   ....[1]....
        /*007c*/ 	.word	0xffffffff


	//   ....[2]....
        /*0080*/ 	.word	0xffffffff


	//   ....[3]....
        /*0084*/ 	.word	0xffffffff


	//   ....[4]....
        /*0088*/ 	.word	0xffffffff


	//----- nvinfo : EIATTR_COOP_GROUP_INSTR_OFFSETS
	.align		4
.L_21:
        /*008c*/ 	.byte	0x04, 0x28
        /*008e*/ 	.short	(.L_23 - .L_22)


	//   ....[0]....
.L_22:
        /*0090*/ 	.word	0x00000e60


	//   ....[1]....
        /*0094*/ 	.word	0x00000e90


	//   ....[2]....
        /*0098*/ 	.word	0x00000eb0


	//   ....[3]....
        /*009c*/ 	.word	0x00000ed0


	//   ....[4]....
        /*00a0*/ 	.word	0x00000ef0


	//----- nvinfo : EIATTR_VRC_CTA_INIT_COUNT
	.align		4
.L_23:
        /*00a4*/ 	.byte	0x02, 0x4a
	.zero		1
	.zero		1


	//----- nvinfo : EIATTR_EXIT_INSTR_OFFSETS
	.align		4
        /*00a8*/ 	.byte	0x04, 0x1c
        /*00aa*/ 	.short	(.L_25 - .L_24)


	//   ....[0]....
.L_24:
        /*00ac*/ 	.word	0x00000070


	//   ....[1]....
        /*00b0*/ 	.word	0x00000f00


	//   ....[2]....
        /*00b4*/ 	.word	0x00000f50


	//----- nvinfo : EIATTR_CRS_STACK_SIZE
	.align		4
.L_25:
        /*00b8*/ 	.byte	0x04, 0x1e
        /*00ba*/ 	.short	(.L_27 - .L_26)
.L_26:
        /*00bc*/ 	.word	0x00000000


	//----- nvinfo : EIATTR_CBANK_PARAM_SIZE
	.align		4
.L_27:
        /*00c0*/ 	.byte	0x03, 0x19
        /*00c2*/ 	.short	0x002c


	//----- nvinfo : EIATTR_PARAM_CBANK
	.align		4
        /*00c4*/ 	.byte	0x04, 0x0a
        /*00c6*/ 	.short	(.L_29 - .L_28)
	.align		4
.L_28:
        /*00c8*/ 	.word	index@(.nv.constant0._Z11spmv_kernelPfPiS0_S_S_i)
        /*00cc*/ 	.short	0x0380
        /*00ce*/ 	.short	0x002c


	//----- nvinfo : EIATTR_SW_WAR
	.align		4
.L_29:
        /*00d0*/ 	.byte	0x04, 0x36
        /*00d2*/ 	.short	(.L_31 - .L_30)
.L_30:
        /*00d4*/ 	.word	0x00000008
.L_31:


//--------------------- .nv.callgraph             --------------------------
	.section	.nv.callgraph,"",@"SHT_CUDA_CALLGRAPH"
	.align	4
	.sectionentsize	8
	.align		4
        /*0000*/ 	.word	0x00000000
	.align		4
        /*0004*/ 	.word	0xffffffff
	.align		4
        /*0008*/ 	.word	0x00000000
	.align		4
        /*000c*/ 	.word	0xfffffffe
	.align		4
        /*0010*/ 	.word	0x00000000
	.align		4
        /*0014*/ 	.word	0xfffffffd
	.align		4
        /*0018*/ 	.word	0x00000000
	.align		4
        /*001c*/ 	.word	0xfffffffc


//--------------------- .text._Z11spmv_kernelPfPiS0_S_S_i --------------------------
	.section	.text._Z11spmv_kernelPfPiS0_S_S_i,"ax",@progbits
	.align	128
        .global         _Z11spmv_kernelPfPiS0_S_S_i
        .type           _Z11spmv_kernelPfPiS0_S_S_i,@function
        .size           _Z11spmv_kernelPfPiS0_S_S_i,(.L_x_11 - _Z11spmv_kernelPfPiS0_S_S_i)
        .other          _Z11spmv_kernelPfPiS0_S_S_i,@"STO_CUDA_ENTRY STV_DEFAULT"
_Z11spmv_kernelPfPiS0_S_S_i:
.text._Z11spmv_kernelPfPiS0_S_S_i:
[----:B------:R-:W-:Y:S01]  /*0000*/  LDC R1, c[0x0][0x37c] ;  /* 0x0000df00ff017b82 */ /* 0x000fe20000000800 */
[----:B------:R-:W0:Y:S01]  /*0010*/  S2R R0, SR_CTAID.X ;  /* 0x0000000000007919 */ /* 0x000e220000002500 */
[----:B------:R-:W1:Y:S01]  /*0020*/  LDCU UR4, c[0x0][0x3a8] ;  /* 0x00007500ff0477ac */ /* 0x000e620008000800 */
[----:B------:R-:W0:Y:S02]  /*0030*/  S2R R7, SR_TID.X ;  /* 0x0000000000077919 */ /* 0x000e240000002100 */
[----:B0-----:R-:W-:-:S04]  /*0040*/  LEA R0, R0, R7, 0x6 ;  /* 0x0000000700007211 */ /* 0x001fc800078e30ff */
[----:B------:R-:W-:-:S04]  /*0050*/  SHF.R.U32.HI R0, RZ, 0x5, R0 ;  /* 0x00000005ff007819 */ /* 0x000fc80000011600 */
[----:B-1----:R-:W-:-:S13]  /*0060*/  ISETP.GE.AND P0, PT, R0, UR4, PT ;  /* 0x0000000400007c0c */ /* 0x002fda000bf06270 */
[----:B------:R-:W-:Y:S05]  /*0070*/  @P0 EXIT ;  /* 0x000000000000094d */ /* 0x000fea0003800000 */
[----:B------:R-:W0:Y:S01]  /*0080*/  LDC.64 R4, c[0x0][0x388] ;  /* 0x0000e200ff047b82 */ /* 0x000e220000000a00 */
[----:B------:R-:W1:Y:S01]  /*0090*/  LDCU.64 UR4, c[0x0][0x358] ;  /* 0x00006b00ff0477ac */ /* 0x000e620008000a00 */
[----:B0-----:R-:W-:-:S05]  /*00a0*/  IMAD.WIDE.U32 R4, R0, 0x4, R4 ;  /* 0x0000000400047825 */ /* 0x001fca00078e0004 */
[----:B-1----:R-:W2:Y:S04]  /*00b0*/  LDG.E R3, desc[UR4][R4.64] ;  /* 0x0000000404037981 */ /* 0x002ea8000c1e1900 */
[----:B------:R-:W3:Y:S01]  /*00c0*/  LDG.E R8, desc[UR4][R4.64+0x4] ;  /* 0x0000040404087981 */ /* 0x000ee2000c1e1900 */
[----:B------:R-:W-:Y:S01]  /*00d0*/  LOP3.LUT R2, R7, 0x1f, RZ, 0xc0, !PT ;  /* 0x0000001f07027812 */ /* 0x000fe200078ec0ff */
[----:B------:R-:W-:Y:S01]  /*00e0*/  BSSY.RECONVERGENT B0, `(.L_x_0) ;  /* 0x00000d7000007945 */ /* 0x000fe20003800200 */
[----:B------:R-:W-:Y:S02]  /*00f0*/  HFMA2 R6, -RZ, RZ, 0, 0 ;  /* 0x00000000ff067431 */ /* 0x000fe400000001ff */
[----:B--2---:R-:W-:-:S04]  /*0100*/  IADD3 R7, PT, PT, R2, R3, RZ ;  /* 0x0000000302077210 */ /* 0x004fc80007ffe0ff */
[----:B---3--:R-:W-:-:S13]  /*0110*/  ISETP.GE.AND P0, PT, R7, R8, PT ;  /* 0x000000080700720c */ /* 0x008fda0003f06270 */
[----:B------:R-:W-:Y:S05]  /*0120*/  @P0 BRA `(.L_x_1) ;  /* 0x0000000c00480947 */ /* 0x000fea0003800000 */
[----:B------:R-:W-:Y:S01]  /*0130*/  MOV R4, R7 ;  /* 0x0000000700047202 */ /* 0x000fe20000000f00 */
[----:B------:R-:W-:Y:S01]  /*0140*/  BSSY.RECONVERGENT B1, `(.L_x_2) ;  /* 0x000006a000017945 */ /* 0x000fe20003800200 */
[----:B------:R-:W-:Y:S02]  /*0150*/  LOP3.LUT R5, RZ, R3, RZ, 0x33, !PT ;  /* 0x00000003ff057212 */ /* 0x000fe400078e33ff */
[----:B------:R-:W-:Y:S02]  /*0160*/  VIADDMNMX R3, R4, 0x20, R8, !PT ;  /* 0x0000002004037846 */ /* 0x000fe40007800108 */
[----:B------:R-:W-:Y:S02]  /*0170*/  MOV R6, RZ ;  /* 0x000000ff00067202 */ /* 0x000fe40000000f00 */
[----:B------:R-:W-:-:S04]  /*0180*/  IADD3 R3, PT, PT, -R2, R3, R5 ;  /* 0x0000000302037210 */ /* 0x000fc80007ffe105 */
[C---:B------:R-:W-:Y:S02]  /*0190*/  ISETP.GE.U32.AND P1, PT, R3.reuse, 0x1e0, PT ;  /* 0x000001e00300780c */ /* 0x040fe40003f26070 */
[----:B------:R-:W-:-:S04]  /*01a0*/  LEA.HI R5, R3, 0x1, RZ, 0x1b ;  /* 0x0000000103057811 */ /* 0x000fc800078fd8ff */
[----:B------:R-:W-:-:S04]  /*01b0*/  LOP3.LUT R7, R5, 0xf, RZ, 0xc0, !PT ;  /* 0x0000000f05077812 */ /* 0x000fc800078ec0ff */
[----:B------:R-:W-:-:S03]  /*01c0*/  ISETP.NE.AND P0, PT, R7, RZ, PT ;  /* 0x000000ff0700720c */ /* 0x000fc60003f05270 */
[----:B------:R-:W-:Y:S10]  /*01d0*/  @!P1 BRA `(.L_x_3) ;  /* 0x0000000400809947 */ /* 0x000ff40003800000 */
[----:B------:R-:W0:Y:S01]  /*01e0*/  LDC.64 R8, c[0x0][0x390] ;  /* 0x0000e400ff087b82 */ /* 0x000e220000000a00 */
[----:B------:R-:W-:Y:S02]  /*01f0*/  LOP3.LUT R3, R5, 0xffffff0, RZ, 0xc0, !PT ;  /* 0x0ffffff005037812 */ /* 0x000fe400078ec0ff */
[----:B------:R-:W-:Y:S02]  /*0200*/  MOV R6, RZ ;  /* 0x000000ff00067202 */ /* 0x000fe40000000f00 */
[----:B------:R-:W-:-:S03]  /*0210*/  IADD3 R3, PT, PT, -R3, RZ, RZ ;  /* 0x000000ff03037210 */ /* 0x000fc60007ffe1ff */
[----:B------:R-:W1:Y:S01]  /*0220*/  LDC.64 R10, c[0x0][0x398] ;  /* 0x0000e600ff0a7b82 */ /* 0x000e620000000a00 */
[----:B0-----:R-:W-:-:S04]  /*0230*/  IADD3 R8, P2, PT, R8, 0x400, RZ ;  /* 0x0000040008087810 */ /* 0x001fc80007f5e0ff */
[----:B------:R-:W-:Y:S02]  /*0240*/  IADD3.X R9, PT, PT, RZ, R9, RZ, P2, !PT ;  /* 0x00000009ff097210 */ /* 0x000fe400017fe4ff */
[----:B-1----:R-:W-:-:S04]  /*0250*/  IADD3 R10, P1, PT, R10, 0x400, RZ ;  /* 0x000004000a0a7810 */ /* 0x002fc80007f3e0ff */
[----:B------:R-:W-:-:S09]  /*0260*/  IADD3.X R11, PT, PT, RZ, R11, RZ, P1, !PT ;  /* 0x0000000bff0b7210 */ /* 0x000fd20000ffe4ff */
.L_x_4:
[C---:B------:R-:W-:Y:S01]  /*0270*/  IMAD.WIDE R12, R4.reuse, 0x4, R8 ;  /* 0x00000004040c7825 */ /* 0x040fe200078e0208 */
[----:B------:R-:W0:Y:S04]  /*0280*/  LDC.64 R16, c[0x0][0x3a0] ;  /* 0x0000e800ff107b82 */ /* 0x000e280000000a00 */
[----:B------:R-:W0:Y:S04]  /*0290*/  LDG.E R25, desc[UR4][R12.64+-0x400] ;  /* 0xfffc00040c197981 */ /* 0x000e28000c1e1900 */
[----:B------:R-:W2:Y:S04]  /*02a0*/  LDG.E R19, desc[UR4][R12.64+-0x380] ;  /* 0xfffc80040c137981 */ /* 0x000ea8000c1e1900 */
[----:B------:R-:W3:Y:S01]  /*02b0*/  LDG.E R21, desc[UR4][R12.64+-0x300] ;  /* 0xfffd00040c157981 */ /* 0x000ee2000c1e1900 */
[----:B------:R-:W-:-:S03]  /*02c0*/  IMAD.WIDE R14, R4, 0x4, R10 ;  /* 0x00000004040e7825 */ /* 0x000fc600078e020a */
[----:B------:R-:W4:Y:S04]  /*02d0*/  LDG.E R26, desc[UR4][R12.64+-0x280] ;  /* 0xfffd80040c1a7981 */ /* 0x000f28000c1e1900 */
[----:B------:R-:W5:Y:S04]  /*02e0*/  LDG.E R27, desc[UR4][R14.64+-0x400] ;  /* 0xfffc00040e1b7981 */ /* 0x000f68000c1e1900 */
[----:B------:R-:W4:Y:S04]  /*02f0*/  LDG.E R28, desc[UR4][R14.64+-0x380] ;  /* 0xfffc80040e1c7981 */ /* 0x000f28000c1e1900 */
[----:B------:R-:W4:Y:S04]  /*0300*/  LDG.E R22, desc[UR4][R14.64+-0x300] ;  /* 0xfffd00040e167981 */ /* 0x000f28000c1e1900 */
[----:B------:R-:W4:Y:S04]  /*0310*/  LDG.E R29, desc[UR4][R12.64+-0x200] ;  /* 0xfffe00040c1d7981 */ /* 0x000f28000c1e1900 */
[----:B------:R-:W4:Y:S01]  /*0320*/  LDG.E R23, desc[UR4][R12.64+-0x180] ;  /* 0xfffe80040c177981 */ /* 0x000f22000c1e1900 */
[----:B0-----:R-:W-:-:S04]  /*0330*/  IMAD.WIDE R24, R25, 0x4, R16 ;  /* 0x0000000419187825 */ /* 0x001fc800078e0210 */
[--C-:B--2---:R-:W-:Y:S02]  /*0340*/  IMAD.WIDE R18, R19, 0x4, R16.reuse ;  /* 0x0000000413127825 */ /* 0x104fe400078e0210 */
[----:B------:R-:W5:Y:S02]  /*0350*/  LDG.E.CONSTANT R25, desc[UR4][R24.64] ;  /* 0x0000000418197981 */ /* 0x000f64000c1e9900 */
[----:B---3--:R-:W-:Y:S02]  /*0360*/  IMAD.WIDE R20, R21, 0x4, R16 ;  /* 0x0000000415147825 */ /* 0x008fe400078e0210 */
[----:B------:R-:W4:Y:S04]  /*0370*/  LDG.E.CONSTANT R18, desc[UR4][R18.64] ;  /* 0x0000000412127981 */ /* 0x000f28000c1e9900 */
[----:B------:R-:W2:Y:S04]  /*0380*/  LDG.E.CONSTANT R21, desc[UR4][R20.64] ;  /* 0x0000000414157981 */ /* 0x000ea8000c1e9900 */
[----:B------:R-:W3:Y:S01]  /*0390*/  LDG.E R24, desc[UR4][R14.64+-0x200] ;  /* 0xfffe00040e187981 */ /* 0x000ee2000c1e1900 */
[----:B-----5:R-:W-:-:S03]  /*03a0*/  FFMA R27, R27, R25, R6 ;  /* 0x000000191b1b7223 */ /* 0x020fc60000000006 */
[----:B------:R-:W5:Y:S01]  /*03b0*/  LDG.E R6, desc[UR4][R12.64+-0x100] ;  /* 0xffff00040c067981 */ /* 0x000f62000c1e1900 */
[----:B----4-:R-:W-:Y:S01]  /*03c0*/  FFMA R25, R28, R18, R27 ;  /* 0x000000121c197223 */ /* 0x010fe2000000001b */
[----:B------:R-:W-:Y:S02]  /*03d0*/  IMAD.WIDE R26, R26, 0x4, R16 ;  /* 0x000000041a1a7825 */ /* 0x000fe400078e0210 */
[----:B------:R-:W4:Y:S02]  /*03e0*/  LDG.E R28, desc[UR4][R14.64+-0x180] ;  /* 0xfffe80040e1c7981 */ /* 0x000f24000c1e1900 */
[----:B--2---:R-:W-:Y:S01]  /*03f0*/  FFMA R22, R22, R21, R25 ;  /* 0x0000001516167223 */ /* 0x004fe20000000019 */
[--C-:B------:R-:W-:Y:S01]  /*0400*/  IMAD.WIDE R18, R29, 0x4, R16.reuse ;  /* 0x000000041d127825 */ /* 0x100fe200078e0210 */
[----:B------:R-:W2:Y:S04]  /*0410*/  LDG.E R25, desc[UR4][R14.64+-0x280] ;  /* 0xfffd80040e197981 */ /* 0x000ea8000c1e1900 */
[----:B------:R-:W2:Y:S01]  /*0420*/  LDG.E.CONSTANT R26, desc[UR4][R26.64] ;  /* 0x000000041a1a7981 */ /* 0x000ea2000c1e9900 */
[----:B------:R-:W-:-:S03]  /*0430*/  IMAD.WIDE R20, R23, 0x4, R16 ;  /* 0x0000000417147825 */ /* 0x000fc600078e0210 */
[----:B------:R-:W3:Y:S04]  /*0440*/  LDG.E.CONSTANT R19, desc[UR4][R18.64] ;  /* 0x0000000412137981 */ /* 0x000ee8000c1e9900 */
[----:B------:R-:W4:Y:S04]  /*0450*/  LDG.E R23, desc[UR4][R12.64+-0x80] ;  /* 0xffff80040c177981 */ /* 0x000f28000c1e1900 */
[----:B------:R-:W4:Y:S04]  /*0460*/  LDG.E.CONSTANT R20, desc[UR4][R20.64] ;  /* 0x0000000414147981 */ /* 0x000f28000c1e9900 */
[----:B------:R-:W4:Y:S04]  /*0470*/  LDG.E R29, desc[UR4][R12.64] ;  /* 0x000000040c1d7981 */ /* 0x000f28000c1e1900 */
[----:B------:R-:W4:Y:S04]  /*0480*/  LDG.E R18, desc[UR4][R14.64] ;  /* 0x000000040e127981 */ /* 0x000f28000c1e1900 */
[----:B------:R-:W4:Y:S01]  /*0490*/  LDG.E R21, desc[UR4][R12.64+0x100] ;  /* 0x000100040c157981 */ /* 0x000f22000c1e1900 */
[----:B--2---:R-:W-:Y:S01]  /*04a0*/  FFMA R25, R25, R26, R22 ;  /* 0x0000001a19197223 */ /* 0x004fe20000000016 */
[----:B-----5:R-:W-:-:S04]  /*04b0*/  IMAD.WIDE R26, R6, 0x4, R16 ;  /* 0x00000004061a7825 */ /* 0x020fc800078e0210 */
[----:B---3--:R-:W-:Y:S02]  /*04c0*/  FFMA R25, R24, R19, R25 ;  /* 0x0000001318197223 */ /* 0x008fe40000000019 */
[----:B------:R-:W2:Y:S01]  /*04d0*/  LDG.E R19, desc[UR4][R14.64+-0x100] ;  /* 0xffff00040e137981 */ /* 0x000ea2000c1e1900 */
[----:B----4-:R-:W-:-:S03]  /*04e0*/  IMAD.WIDE R22, R23, 0x4, R16 ;  /* 0x0000000417167825 */ /* 0x010fc600078e0210 */
[----:B------:R-:W2:Y:S01]  /*04f0*/  LDG.E.CONSTANT R26, desc[UR4][R26.64] ;  /* 0x000000041a1a7981 */ /* 0x000ea2000c1e9900 */
[----:B------:R-:W-:-:S03]  /*0500*/  FFMA R6, R28, R20, R25 ;  /* 0x000000141c067223 */ /* 0x000fc60000000019 */
[----:B------:R-:W3:Y:S04]  /*0510*/  LDG.E.CONSTANT R22, desc[UR4][R22.64] ;  /* 0x0000000416167981 */ /* 0x000ee8000c1e9900 */
[----:B------:R-:W3:Y:S04]  /*0520*/  LDG.E R25, desc[UR4][R14.64+-0x80] ;  /* 0xffff80040e197981 */ /* 0x000ee8000c1e1900 */
[----:B------:R-:W4:Y:S01]  /*0530*/  LDG.E R24, desc[UR4][R12.64+0x80] ;  /* 0x000080040c187981 */ /* 0x000f22000c1e1900 */
[----:B------:R-:W-:-:S03]  /*0540*/  IMAD.WIDE R28, R29, 0x4, R16 ;  /* 0x000000041d1c7825 */ /* 0x000fc600078e0210 */
[----:B------:R-:W5:Y:S04]  /*0550*/  LDG.E R20, desc[UR4][R14.64+0x80] ;  /* 0x000080040e147981 */ /* 0x000f68000c1e1900 */
[----:B------:R-:W5:Y:S04]  /*0560*/  LDG.E.CONSTANT R29, desc[UR4][R28.64] ;  /* 0x000000041c1d7981 */ /* 0x000f68000c1e9900 */
[----:B------:R-:W5:Y:S04]  /*0570*/  LDG.E R27, desc[UR4][R12.64+0x280] ;  /* 0x000280040c1b7981 */ /* 0x000f68000c1e1900 */
[----:B------:R-:W5:Y:S01]  /*0580*/  LDG.E R28, desc[UR4][R12.64+0x380] ;  /* 0x000380040c1c7981 */ /* 0x000f62000c1e1900 */
[----:B--2---:R-:W-:-:S03]  /*0590*/  FFMA R6, R19, R26, R6 ;  /* 0x0000001a13067223 */ /* 0x004fc60000000006 */
[----:B------:R-:W2:Y:S04]  /*05a0*/  LDG.E R19, desc[UR4][R12.64+0x180] ;  /* 0x000180040c137981 */ /* 0x000ea8000c1e1900 */
[----:B------:R-:W2:Y:S01]  /*05b0*/  LDG.E R26, desc[UR4][R14.64+0x100] ;  /* 0x000100040e1a7981 */ /* 0x000ea2000c1e1900 */
[----:B---3--:R-:W-:Y:S01]  /*05c0*/  FFMA R6, R25, R22, R6 ;  /* 0x0000001619067223 */ /* 0x008fe20000000006 */
[----:B----4-:R-:W-:-:S04]  /*05d0*/  IMAD.WIDE R24, R24, 0x4, R16 ;  /* 0x0000000418187825 */ /* 0x010fc800078e0210 */
[----:B------:R-:W-:Y:S02]  /*05e0*/  IMAD.WIDE R22, R21, 0x4, R16 ;  /* 0x0000000415167825 */ /* 0x000fe400078e0210 */
[----:B------:R-:W3:Y:S04]  /*05f0*/  LDG.E.CONSTANT R25, desc[UR4][R24.64] ;  /* 0x0000000418197981 */ /* 0x000ee8000c1e9900 */
[----:B------:R-:W4:Y:S04]  /*0600*/  LDG.E R21, desc[UR4][R12.64+0x200] ;  /* 0x000200040c157981 */ /* 0x000f28000c1e1900 */
[----:B------:R-:W4:Y:S01]  /*0610*/  LDG.E.CONSTANT R22, desc[UR4][R22.64] ;  /* 0x0000000416167981 */ /* 0x000f22000c1e9900 */
[----:B-----5:R-:W-:-:S03]  /*0620*/  FFMA R6, R18, R29, R6 ;  /* 0x0000001d12067223 */ /* 0x020fc60000000006 */
[----:B------:R-:W5:Y:S04]  /*0630*/  LDG.E R29, desc[UR4][R12.64+0x300] ;  /* 0x000300040c1d7981 */ /* 0x000f68000c1e1900 */
[----:B------:R-:W5:Y:S04]  /*0640*/  LDG.E R12, desc[UR4][R14.64+0x280] ;  /* 0x000280040e0c7981 */ /* 0x000f68000c1e1900 */
[----:B------:R-:W5:Y:S01]  /*0650*/  LDG.E R13, desc[UR4][R14.64+0x380] ;  /* 0x000380040e0d7981 */ /* 0x000f62000c1e1900 */
[----:B--2---:R-:W-:-:S06]  /*0660*/  IMAD.WIDE R18, R19, 0x4, R16 ;  /* 0x0000000413127825 */ /* 0x004fcc00078e0210 */
[----:B------:R-:W2:Y:S01]  /*0670*/  LDG.E.CONSTANT R19, desc[UR4][R18.64] ;  /* 0x0000000412137981 */ /* 0x000ea2000c1e9900 */
[----:B---3--:R-:W-:-:S03]  /*0680*/  FFMA R25, R20, R25, R6 ;  /* 0x0000001914197223 */ /* 0x008fc60000000006 */
[----:B------:R-:W2:Y:S01]  /*0690*/  LDG.E R6, desc[UR4][R14.64+0x180] ;  /* 0x000180040e067981 */ /* 0x000ea2000c1e1900 */
[----:B----4-:R-:W-:-:S04]  /*06a0*/  IMAD.WIDE R20, R21, 0x4, R16 ;  /* 0x0000000415147825 */ /* 0x010fc800078e0210 */
[----:B------:R-:W-:Y:S01]  /*06b0*/  FFMA R26, R26, R22, R25 ;  /* 0x000000161a1a7223 */ /* 0x000fe20000000019 */
[--C-:B------:R-:W-:Y:S01]  /*06c0*/  IMAD.WIDE R22, R27, 0x4, R16.reuse ;  /* 0x000000041b167825 */ /* 0x100fe200078e0210 */
[----:B------:R-:W3:Y:S04]  /*06d0*/  LDG.E.CONSTANT R20, desc[UR4][R20.64] ;  /* 0x0000000414147981 */ /* 0x000ee8000c1e9900 */
[----:B------:R-:W3:Y:S01]  /*06e0*/  LDG.E R27, desc[UR4][R14.64+0x200] ;  /* 0x000200040e1b7981 */ /* 0x000ee2000c1e1900 */
[----:B-----5:R-:W-:-:S03]  /*06f0*/  IMAD.WIDE R24, R29, 0x4, R16 ;  /* 0x000000041d187825 */ /* 0x020fc600078e0210 */
[----:B------:R-:W4:Y:S01]  /*0700*/  LDG.E.CONSTANT R23, desc[UR4][R22.64] ;  /* 0x0000000416177981 */ /* 0x000f22000c1e9900 */
[----:B------:R-:W-:-:S03]  /*0710*/  IMAD.WIDE R28, R28, 0x4, R16 ;  /* 0x000000041c1c7825 */ /* 0x000fc600078e0210 */
[----:B------:R-:W5:Y:S04]  /*0720*/  LDG.E.CONSTANT R24, desc[UR4][R24.64] ;  /* 0x0000000418187981 */ /* 0x000f68000c1e9900 */
[----:B------:R-:W5:Y:S04]  /*0730*/  LDG.E R16, desc[UR4][R14.64+0x300] ;  /* 0x000300040e107981 */ /* 0x000f68000c1e1900 */
[----:B------:R-:W5:Y:S01]  /*0740*/  LDG.E.CONSTANT R28, desc[UR4][R28.64] ;  /* 0x000000041c1c7981 */ /* 0x000f62000c1e9900 */
[----:B------:R-:W-:-:S04]  /*0750*/  IADD3 R3, PT, PT, R3, 0x10, RZ ;  /* 0x0000001003037810 */ /* 0x000fc80007ffe0ff */
[----:B------:R-:W-:Y:S02]  /*0760*/  ISETP.NE.AND P1, PT, R3, RZ, PT ;  /* 0x000000ff0300720c */ /* 0x000fe40003f25270 */
[----:B------:R-:W-:Y:S01]  /*0770*/  IADD3 R4, PT, PT, R4, 0x200, RZ ;  /* 0x0000020004047810 */ /* 0x000fe20007ffe0ff */
[----:B--2---:R-:W-:-:S04]  /*0780*/  FFMA R6, R6, R19, R26 ;  /* 0x0000001306067223 */ /* 0x004fc8000000001a */
[----:B---3--:R-:W-:-:S04]  /*0790*/  FFMA R27, R27, R20, R6 ;  /* 0x000000141b1b7223 */ /* 0x008fc80000000006 */
[----:B----4-:R-:W-:-:S04]  /*07a0*/  FFMA R27, R12, R23, R27 ;  /* 0x000000170c1b7223 */ /* 0x010fc8000000001b */
[----:B-----5:R-:W-:-:S04]  /*07b0*/  FFMA R16, R16, R24, R27 ;  /* 0x0000001810107223 */ /* 0x020fc8000000001b */
[----:B------:R-:W-:Y:S01]  /*07c0*/  FFMA R6, R13, R28, R16 ;  /* 0x0000001c0d067223 */ /* 0x000fe20000000010 */
[----:B------:R-:W-:Y:S06]  /*07d0*/  @P1 BRA `(.L_x_4) ;  /* 0xfffffff800a41947 */ /* 0x000fec000383ffff */
.L_x_3:
[----:B------:R-:W-:Y:S05]  /*07e0*/  BSYNC.RECONVERGENT B1 ;  /* 0x0000000000017941 */ /* 0x000fea0003800200 */
.L_x_2:
[----:B------:R-:W-:Y:S05]  /*07f0*/  @!P0 BRA `(.L_x_1) ;  /* 0x0000000400948947 */ /* 0x000fea0003800000 */
[----:B------:R-:W-:Y:S01]  /*0800*/  ISETP.GE.U32.AND P0, PT, R7, 0x8, PT ;  /* 0x000000080700780c */ /* 0x000fe20003f06070 */
[----:B------:R-:W-:Y:S01]  /*0810*/  BSSY.RECONVERGENT B1, `(.L_x_5) ;  /* 0x0000032000017945 */ /* 0x000fe20003800200 */
[----:B------:R-:W-:-:S04]  /*0820*/  LOP3.LUT R3, R5, 0x7, RZ, 0xc0, !PT ;  /* 0x0000000705037812 */ /* 0x000fc800078ec0ff */
[----:B------:R-:W-:-:S07]  /*0830*/  ISETP.NE.AND P1, PT, R3, RZ, PT ;  /* 0x000000ff0300720c */ /* 0x000fce0003f25270 */
[----:B------:R-:W-:Y:S06]  /*0840*/  @!P0 BRA `(.L_x_6) ;  /* 0x0000000000b88947 */ /* 0x000fec0003800000 */
[----:B------:R-:W0:Y:S08]  /*0850*/  LDC.64 R12, c[0x0][0x390] ;  /* 0x0000e400ff0c7b82 */ /* 0x000e300000000a00 */
[----:B------:R-:W1:Y:S08]  /*0860*/  LDC.64 R24, c[0x0][0x398] ;  /* 0x0000e600ff187b82 */ /* 0x000e700000000a00 */
[----:B------:R-:W2:Y:S01]  /*0870*/  LDC.64 R14, c[0x0][0x3a0] ;  /* 0x0000e800ff0e7b82 */ /* 0x000ea20000000a00 */
[----:B0-----:R-:W-:-:S05]  /*0880*/  IMAD.WIDE R12, R4, 0x4, R12 ;  /* 0x00000004040c7825 */ /* 0x001fca00078e020c */
[----:B------:R-:W2:Y:S04]  /*0890*/  LDG.E R19, desc[UR4][R12.64] ;  /* 0x000000040c137981 */ /* 0x000ea8000c1e1900 */
[----:B------:R-:W3:Y:S04]  /*08a0*/  LDG.E R27, desc[UR4][R12.64+0x80] ;  /* 0x000080040c1b7981 */ /* 0x000ee8000c1e1900 */
[----:B------:R-:W4:Y:S04]  /*08b0*/  LDG.E R20, desc[UR4][R12.64+0x100] ;  /* 0x000100040c147981 */ /* 0x000f28000c1e1900 */
[----:B------:R-:W5:Y:S04]  /*08c0*/  LDG.E R16, desc[UR4][R12.64+0x180] ;  /* 0x000180040c107981 */ /* 0x000f68000c1e1900 */
[----:B------:R-:W5:Y:S04]  /*08d0*/  LDG.E R21, desc[UR4][R12.64+0x200] ;  /* 0x000200040c157981 */ /* 0x000f68000c1e1900 */
[----:B------:R-:W5:Y:S04]  /*08e0*/  LDG.E R23, desc[UR4][R12.64+0x280] ;  /* 0x000280040c177981 */ /* 0x000f68000c1e1900 */
[----:B------:R-:W5:Y:S04]  /*08f0*/  LDG.E R17, desc[UR4][R12.64+0x300] ;  /* 0x000300040c117981 */ /* 0x000f68000c1e1900 */
[----:B------:R-:W5:Y:S01]  /*0900*/  LDG.E R29, desc[UR4][R12.64+0x380] ;  /* 0x000380040c1d7981 */ /* 0x000f62000c1e1900 */
[----:B-1----:R-:W-:-:S05]  /*0910*/  IMAD.WIDE R24, R4, 0x4, R24 ;  /* 0x0000000404187825 */ /* 0x002fca00078e0218 */
[----:B------:R-:W5:Y:S04]  /*0920*/  LDG.E R7, desc[UR4][R24.64] ;  /* 0x0000000418077981 */ /* 0x000f68000c1e1900 */
[----:B------:R-:W5:Y:S04]  /*0930*/  LDG.E R8, desc[UR4][R24.64+0x80] ;  /* 0x0000800418087981 */ /* 0x000f68000c1e1900 */
[----:B------:R-:W5:Y:S04]  /*0940*/  LDG.E R9, desc[UR4][R24.64+0x100] ;  /* 0x0001000418097981 */ /* 0x000f68000c1e1900 */
[----:B------:R-:W5:Y:S04]  /*0950*/  LDG.E R10, desc[UR4][R24.64+0x180] ;  /* 0x00018004180a7981 */ /* 0x000f68000c1e1900 */
[----:B------:R-:W5:Y:S04]  /*0960*/  LDG.E R11, desc[UR4][R24.64+0x200] ;  /* 0x00020004180b7981 */ /* 0x000f68000c1e1900 */
[----:B------:R-:W5:Y:S04]  /*0970*/  LDG.E R12, desc[UR4][R24.64+0x280] ;  /* 0x00028004180c7981 */ /* 0x000f68000c1e1900 */
[----:B------:R-:W5:Y:S04]  /*0980*/  LDG.E R13, desc[UR4][R24.64+0x300] ;  /* 0x00030004180d7981 */ /* 0x000f68000c1e1900 */
[----:B------:R-:W5:Y:S01]  /*0990*/  LDG.E R24, desc[UR4][R24.64+0x380] ;  /* 0x0003800418187981 */ /* 0x000f62000c1e1900 */
[----:B--2---:R-:W-:-:S04]  /*09a0*/  IMAD.WIDE R18, R19, 0x4, R14 ;  /* 0x0000000413127825 */ /* 0x004fc800078e020e */
[--C-:B---3--:R-:W-:Y:S01]  /*09b0*/  IMAD.WIDE R26, R27, 0x4, R14.reuse ;  /* 0x000000041b1a7825 */ /* 0x108fe200078e020e */
[----:B------:R4:W2:Y:S05]  /*09c0*/  LDG.E.CONSTANT R25, desc[UR4][R18.64] ;  /* 0x0000000412197981 */ /* 0x0008aa000c1e9900 */
[----:B------:R-:W3:Y:S01]  /*09d0*/  LDG.E.CONSTANT R27, desc[UR4][R26.64] ;  /* 0x000000041a1b7981 */ /* 0x000ee2000c1e9900 */
[----:B----4-:R-:W-:-:S05]  /*09e0*/  IMAD.WIDE R18, R20, 0x4, R14 ;  /* 0x0000000414127825 */ /* 0x010fca00078e020e */
[----:B------:R0:W4:Y:S01]  /*09f0*/  LDG.E.CONSTANT R26, desc[UR4][R18.64] ;  /* 0x00000004121a7981 */ /* 0x000122000c1e9900 */
[----:B-----5:R-:W-:-:S04]  /*0a00*/  IMAD.WIDE R20, R21, 0x4, R14 ;  /* 0x0000000415147825 */ /* 0x020fc800078e020e */
[--C-:B------:R-:W-:Y:S02]  /*0a10*/  IMAD.WIDE R22, R23, 0x4, R14.reuse ;  /* 0x0000000417167825 */ /* 0x100fe400078e020e */
[----:B------:R-:W5:Y:S02]  /*0a20*/  LDG.E.CONSTANT R20, desc[UR4][R20.64] ;  /* 0x0000000414147981 */ /* 0x000f64000c1e9900 */
[--C-:B0-----:R-:W-:Y:S02]  /*0a30*/  IMAD.WIDE R18, R16, 0x4, R14.reuse ;  /* 0x0000000410127825 */ /* 0x101fe400078e020e */
[----:B------:R-:W5:Y:S04]  /*0a40*/  LDG.E.CONSTANT R23, desc[UR4][R22.64] ;  /* 0x0000000416177981 */ /* 0x000f68000c1e9900 */
[----:B------:R-:W5:Y:S01]  /*0a50*/  LDG.E.CONSTANT R19, desc[UR4][R18.64] ;  /* 0x0000000412137981 */ /* 0x000f62000c1e9900 */
[----:B------:R-:W-:-:S04]  /*0a60*/  IMAD.WIDE R16, R17, 0x4, R14 ;  /* 0x0000000411107825 */ /* 0x000fc800078e020e */
[----:B------:R-:W-:Y:S02]  /*0a70*/  IMAD.WIDE R14, R29, 0x4, R14 ;  /* 0x000000041d0e7825 */ /* 0x000fe400078e020e */
[----:B------:R-:W5:Y:S04]  /*0a80*/  LDG.E.CONSTANT R16, desc[UR4][R16.64] ;  /* 0x0000000410107981 */ /* 0x000f68000c1e9900 */
[----:B------:R-:W5:Y:S01]  /*0a90*/  LDG.E.CONSTANT R14, desc[UR4][R14.64] ;  /* 0x000000040e0e7981 */ /* 0x000f62000c1e9900 */
[----:B------:R-:W-:Y:S01]  /*0aa0*/  IADD3 R4, PT, PT, R4, 0x100, RZ ;  /* 0x0000010004047810 */ /* 0x000fe20007ffe0ff */
[----:B--2---:R-:W-:-:S04]  /*0ab0*/  FFMA R7, R7, R25, R6 ;  /* 0x0000001907077223 */ /* 0x004fc80000000006 */
[----:B---3--:R-:W-:-:S04]  /*0ac0*/  FFMA R8, R8, R27, R7 ;  /* 0x0000001b08087223 */ /* 0x008fc80000000007 */
[----:B----4-:R-:W-:-:S04]  /*0ad0*/  FFMA R9, R9, R26, R8 ;  /* 0x0000001a09097223 */ /* 0x010fc80000000008 */
[----:B-----5:R-:W-:-:S04]  /*0ae0*/  FFMA R10, R10, R19, R9 ;  /* 0x000000130a0a7223 */ /* 0x020fc80000000009 */
[----:B------:R-:W-:-:S04]  /*0af0*/  FFMA R11, R11, R20, R10 ;  /* 0x000000140b0b7223 */ /* 0x000fc8000000000a */
[----:B------:R-:W-:-:S04]  /*0b00*/  FFMA R12, R12, R23, R11 ;  /* 0x000000170c0c7223 */ /* 0x000fc8000000000b */
[----:B------:R-:W-:-:S04]  /*0b10*/  FFMA R13, R13, R16, R12 ;  /* 0x000000100d0d7223 */ /* 0x000fc8000000000c */
[----:B------:R-:W-:-:S07]  /*0b20*/  FFMA R6, R24, R14, R13 ;  /* 0x0000000e18067223 */ /* 0x000fce000000000d */
.L_x_6:
[----:B------:R-:W-:Y:S05]  /*0b30*/  BSYNC.RECONVERGENT B1 ;  /* 0x0000000000017941 */ /* 0x000fea0003800200 */
.L_x_5:
[----:B------:R-:W-:Y:S05]  /*0b40*/  @!P1 BRA `(.L_x_1) ;  /* 0x0000000000c09947 */ /* 0x000fea0003800000 */
[----:B------:R-:W-:Y:S01]  /*0b50*/  ISETP.GE.U32.AND P0, PT, R3, 0x4, PT ;  /* 0x000000040300780c */ /* 0x000fe20003f06070 */
[----:B------:R-:W-:Y:S01]  /*0b60*/  BSSY.RECONVERGENT B1, `(.L_x_7) ;  /* 0x000001e000017945 */ /* 0x000fe20003800200 */
[----:B------:R-:W-:-:S04]  /*0b70*/  LOP3.LUT R5, R5, 0x3, RZ, 0xc0, !PT ;  /* 0x0000000305057812 */ /* 0x000fc800078ec0ff */
[----:B------:R-:W-:-:S07]  /*0b80*/  ISETP.NE.AND P1, PT, R5, RZ, PT ;  /* 0x000000ff0500720c */ /* 0x000fce0003f25270 */
[----:B------:R-:W-:Y:S06]  /*0b90*/  @!P0 BRA `(.L_x_8) ;  /* 0x0000000000688947 */ /* 0x000fec0003800000 */
[----:B------:R-:W0:Y:S08]  /*0ba0*/  LDC.64 R8, c[0x0][0x390] ;  /* 0x0000e400ff087b82 */ /* 0x000e300000000a00 */
[----:B------:R-:W1:Y:S01]  /*0bb0*/  LDC.64 R10, c[0x0][0x398] ;  /* 0x0000e600ff0a7b82 */ /* 0x000e620000000a00 */
[----:B0-----:R-:W-:-:S07]  /*0bc0*/  IMAD.WIDE R12, R4, 0x4, R8 ;  /* 0x00000004040c7825 */ /* 0x001fce00078e0208 */
[----:B------:R-:W0:Y:S01]  /*0bd0*/  LDC.64 R8, c[0x0][0x3a0] ;  /* 0x0000e800ff087b82 */ /* 0x000e220000000a00 */
[----:B------:R-:W0:Y:S04]  /*0be0*/  LDG.E R15, desc[UR4][R12.64] ;  /* 0x000000040c0f7981 */ /* 0x000e28000c1e1900 */
[----:B------:R-:W2:Y:S04]  /*0bf0*/  LDG.E R17, desc[UR4][R12.64+0x80] ;  /* 0x000080040c117981 */ /* 0x000ea8000c1e1900 */
[----:B------:R-:W3:Y:S04]  /*0c00*/  LDG.E R19, desc[UR4][R12.64+0x100] ;  /* 0x000100040c137981 */ /* 0x000ee8000c1e1900 */
[----:B------:R-:W4:Y:S01]  /*0c10*/  LDG.E R7, desc[UR4][R12.64+0x180] ;  /* 0x000180040c077981 */ /* 0x000f22000c1e1900 */
[----:B-1----:R-:W-:-:S05]  /*0c20*/  IMAD.WIDE R10, R4, 0x4, R10 ;  /* 0x00000004040a7825 */ /* 0x002fca00078e020a */
[----:B------:R-:W5:Y:S04]  /*0c30*/  LDG.E R3, desc[UR4][R10.64] ;  /* 0x000000040a037981 */ /* 0x000f68000c1e1900 */
[----:B------:R-:W5:Y:S04]  /*0c40*/  LDG.E R20, desc[UR4][R10.64+0x80] ;  /* 0x000080040a147981 */ /* 0x000f68000c1e1900 */
[----:B------:R-:W5:Y:S04]  /*0c50*/  LDG.E R12, desc[UR4][R10.64+0x100] ;  /* 0x000100040a0c7981 */ /* 0x000f68000c1e1900 */
[----:B------:R-:W5:Y:S01]  /*0c60*/  LDG.E R22, desc[UR4][R10.64+0x180] ;  /* 0x000180040a167981 */ /* 0x000f62000c1e1900 */
[----:B0-----:R-:W-:-:S04]  /*0c70*/  IMAD.WIDE R14, R15, 0x4, R8 ;  /* 0x000000040f0e7825 */ /* 0x001fc800078e0208 */
[--C-:B--2---:R-:W-:Y:S02]  /*0c80*/  IMAD.WIDE R16, R17, 0x4, R8.reuse ;  /* 0x0000000411107825 */ /* 0x104fe400078e0208 */
[----:B------:R-:W5:Y:S02]  /*0c90*/  LDG.E.CONSTANT R14, desc[UR4][R14.64] ;  /* 0x000000040e0e7981 */ /* 0x000f64000c1e9900 */
[--C-:B---3--:R-:W-:Y:S02]  /*0ca0*/  IMAD.WIDE R18, R19, 0x4, R8.reuse ;  /* 0x0000000413127825 */ /* 0x108fe400078e0208 */
[----:B------:R-:W2:Y:S02]  /*0cb0*/  LDG.E.CONSTANT R16, desc[UR4][R16.64] ;  /* 0x0000000410107981 */ /* 0x000ea4000c1e9900 */
[----:B----4-:R-:W-:Y:S02]  /*0cc0*/  IMAD.WIDE R8, R7, 0x4, R8 ;  /* 0x0000000407087825 */ /* 0x010fe400078e0208 */
[----:B------:R-:W3:Y:S04]  /*0cd0*/  LDG.E.CONSTANT R18, desc[UR4][R18.64] ;  /* 0x0000000412127981 */ /* 0x000ee8000c1e9900 */
[----:B------:R-:W4:Y:S01]  /*0ce0*/  LDG.E.CONSTANT R8, desc[UR4][R8.64] ;  /* 0x0000000408087981 */ /* 0x000f22000c1e9900 */
[----:B------:R-:W-:Y:S01]  /*0cf0*/  IADD3 R4, PT, PT, R4, 0x80, RZ ;  /* 0x0000008004047810 */ /* 0x000fe20007ffe0ff */
[----:B-----5:R-:W-:-:S04]  /*0d00*/  FFMA R3, R3, R14, R6 ;  /* 0x0000000e03037223 */ /* 0x020fc80000000006 */
[----:B--2---:R-:W-:-:S04]  /*0d10*/  FFMA R3, R20, R16, R3 ;  /* 0x0000001014037223 */ /* 0x004fc80000000003 */
[----:B---3--:R-:W-:-:S04]  /*0d20*/  FFMA R3, R12, R18, R3 ;  /* 0x000000120c037223 */ /* 0x008fc80000000003 */
[----:B----4-:R-:W-:-:S07]  /*0d30*/  FFMA R6, R22, R8, R3 ;  /* 0x0000000816067223 */ /* 0x010fce0000000003 */
.L_x_8:
[----:B------:R-:W-:Y:S05]  /*0d40*/  BSYNC.RECONVERGENT B1 ;  /* 0x0000000000017941 */ /* 0x000fea0003800200 */
.L_x_7:
[----:B------:R-:W-:Y:S05]  /*0d50*/  @!P1 BRA `(.L_x_1) ;  /* 0x00000000003c9947 */ /* 0x000fea0003800000 */
[----:B------:R-:W0:Y:S01]  /*0d60*/  LDC.64 R8, c[0x0][0x3a0] ;  /* 0x0000e800ff087b82 */ /* 0x000e220000000a00 */
[----:B------:R-:W-:-:S07]  /*0d70*/  IADD3 R5, PT, PT, -R5, RZ, RZ ;  /* 0x000000ff05057210 */ /* 0x000fce0007ffe1ff */
[----:B------:R-:W1:Y:S08]  /*0d80*/  LDC.64 R10, c[0x0][0x390] ;  /* 0x0000e400ff0a7b82 */ /* 0x000e700000000a00 */
[----:B------:R-:W2:Y:S02]  /*0d90*/  LDC.64 R12, c[0x0][0x398] ;  /* 0x0000e600ff0c7b82 */ /* 0x000ea40000000a00 */
.L_x_9:
[----:B-1----:R-:W-:-:S06]  /*0da0*/  IMAD.WIDE R14, R4, 0x4, R10 ;  /* 0x00000004040e7825 */ /* 0x002fcc00078e020a */
[----:B------:R-:W0:Y:S01]  /*0db0*/  LDG.E R15, desc[UR4][R14.64] ;  /* 0x000000040e0f7981 */ /* 0x000e22000c1e1900 */
[----:B--2---:R-:W-:-:S06]  /*0dc0*/  IMAD.WIDE R16, R4, 0x4, R12 ;  /* 0x0000000404107825 */ /* 0x004fcc00078e020c */
[----:B------:R-:W2:Y:S01]  /*0dd0*/  LDG.E R17, desc[UR4][R16.64] ;  /* 0x0000000410117981 */ /* 0x000ea2000c1e1900 */
[----:B------:R-:W-:Y:S01]  /*0de0*/  IADD3 R5, PT, PT, R5, 0x1, RZ ;  /* 0x0000000105057810 */ /* 0x000fe20007ffe0ff */
[----:B0-----:R-:W-:-:S06]  /*0df0*/  IMAD.WIDE R18, R15, 0x4, R8 ;  /* 0x000000040f127825 */ /* 0x001fcc00078e0208 */
[----:B------:R-:W2:Y:S01]  /*0e00*/  LDG.E.CONSTANT R18, desc[UR4][R18.64] ;  /* 0x0000000412127981 */ /* 0x000ea2000c1e9900 */
[----:B------:R-:W-:Y:S02]  /*0e10*/  ISETP.NE.AND P0, PT, R5, RZ, PT ;  /* 0x000000ff0500720c */ /* 0x000fe40003f05270 */
[----:B------:R-:W-:Y:S01]  /*0e20*/  IADD3 R4, PT, PT, R4, 0x20, RZ ;  /* 0x0000002004047810 */ /* 0x000fe20007ffe0ff */
[----:B--2---:R-:W-:-:S10]  /*0e30*/  FFMA R6, R17, R18, R6 ;  /* 0x0000001211067223 */ /* 0x004fd40000000006 */
[----:B------:R-:W-:Y:S05]  /*0e40*/  @P0 BRA `(.L_x_9) ;  /* 0xfffffffc00d40947 */ /* 0x000fea000383ffff */
.L_x_1:
[----:B------:R-:W-:Y:S05]  /*0e50*/  BSYNC.RECONVERGENT B0 ;  /* 0x0000000000007941 */ /* 0x000fea0003800200 */
.L_x_0:
[----:B------:R-:W0:Y:S01]  /*0e60*/  SHFL.BFLY PT, R3, R6, 0x10, 0x1f ;  /* 0x0e001f0006037f89 */ /* 0x000e2200000e0000 */
[----:B------:R-:W-:Y:S01]  /*0e70*/  ISETP.NE.AND P0, PT, R2, RZ, PT ;  /* 0x000000ff0200720c */ /* 0x000fe20003f05270 */
[----:B0-----:R-:W-:-:S05]  /*0e80*/  FADD R3, R3, R6 ;  /* 0x0000000603037221 */ /* 0x001fca0000000000 */
[----:B------:R-:W0:Y:S02]  /*0e90*/  SHFL.BFLY PT, R4, R3, 0x8, 0x1f ;  /* 0x0d001f0003047f89 */ /* 0x000e2400000e0000 */
[----:B0-----:R-:W-:-:S05]  /*0ea0*/  FADD R4, R3, R4 ;  /* 0x0000000403047221 */ /* 0x001fca0000000000 */
[----:B------:R-:W0:Y:S02]  /*0eb0*/  SHFL.BFLY PT, R5, R4, 0x4, 0x1f ;  /* 0x0c801f0004057f89 */ /* 0x000e2400000e0000 */
[----:B0-----:R-:W-:-:S05]  /*0ec0*/  FADD R5, R4, R5 ;  /* 0x0000000504057221 */ /* 0x001fca0000000000 */
[----:B------:R-:W0:Y:S02]  /*0ed0*/  SHFL.BFLY PT, R8, R5, 0x2, 0x1f ;  /* 0x0c401f0005087f89 */ /* 0x000e2400000e0000 */
[----:B0-----:R-:W-:-:S05]  /*0ee0*/  FADD R8, R5, R8 ;  /* 0x0000000805087221 */ /* 0x001fca0000000000 */
[----:B------:R0:W1:Y:S01]  /*0ef0*/  SHFL.BFLY PT, R7, R8, 0x1, 0x1f ;  /* 0x0c201f0008077f89 */ /* 0x00006200000e0000 */
[----:B------:R-:W-:Y:S05]  /*0f00*/  @P0 EXIT ;  /* 0x000000000000094d */ /* 0x000fea0003800000 */
[----:B------:R-:W2:Y:S01]  /*0f10*/  LDC.64 R2, c[0x0][0x380] ;  /* 0x0000e000ff027b82 */ /* 0x000ea20000000a00 */
[----:B-1----:R-:W-:Y:S01]  /*0f20*/  FADD R7, R8, R7 ;  /* 0x0000000708077221 */ /* 0x002fe20000000000 */
[----:B--2---:R-:W-:-:S05]  /*0f30*/  IMAD.WIDE.U32 R2, R0, 0x4, R2 ;  /* 0x0000000400027825 */ /* 0x004fca00078e0002 */
[----:B------:R-:W-:Y:S01]  /*0f40*/  STG.E desc[UR4][R2.64], R7 ;  /* 0x0000000702007986 */ /* 0x000fe2000c101904 */
[----:B------:R-:W-:Y:S05]  /*0f50*/  EXIT ;  /* 0x000000000000794d */ /* 0x000fea0003800000 */
.L_x_10:
[----:B------:R-:W-:-:S00]  /*0f60*/  BRA `(.L_x_10) ;  /* 0xfffffffc00fc7947 */ /* 0x000fc0000383ffff */
[----:B------:R-:W-:-:S00]  /*0f70*/  NOP ;  /* 0x0000000000007918 */ /* 0x000fc00000000000 */
        /* <DEDUP_REMOVED lines=8> */
.L_x_11:


//--------------------- .nv.shared.reserved.0     --------------------------
	.section	.nv.shared.reserved.0,"aw",@nobits
	.weak		__nv_reservedSMEM_offset_0_alias
	.size		__nv_reservedSMEM_offset_0_alias, 0, 64
	.other		__nv_reservedSMEM_offset_0_alias,@"STO_CUDA_RESERVED_SHARED STV_DEFAULT"
__nv_reservedSMEM_offset_0_alias:
	.zero		0
	.zero		64


//--------------------- .nv.constant0._Z11spmv_kernelPfPiS0_S_S_i --------------------------
	.section	.nv.constant0._Z11spmv_kernelPfPiS0_S_S_i,"a",@progbits
	.sectionflags	@""
	.align	4
.nv.constant0._Z11spmv_kernelPfPiS0_S_S_i:
	.zero		940


//--------------------- SYMBOLS --------------------------

	.type		.nv.reservedSmem.offset0,@object
	.size		.nv.reservedSmem.offset0,0x4
